//
// Generated by NVIDIA NVVM Compiler
//
// Compiler Build ID: CL-36424714
// Cuda compilation tools, release 13.0, V13.0.88
// Based on NVVM 20.0.0
//

.version 9.0
.target sm_100
.address_size 64

	// .globl	_Z4copyiPfS_i
.extern .func  (.param .b32 func_retval0) vprintf
(
	.param .b64 vprintf_param_0,
	.param .b64 vprintf_param_1
)
;
.global .align 1 .b8 $str[12] = {115, 107, 105, 112, 32, 108, 111, 97, 100, 32, 10};

.visible .entry _Z4copyiPfS_i(
	.param .u32 _Z4copyiPfS_i_param_0,
	.param .u64 .ptr .align 1 _Z4copyiPfS_i_param_1,
	.param .u64 .ptr .align 1 _Z4copyiPfS_i_param_2,
	.param .u32 _Z4copyiPfS_i_param_3
)
{
	.reg .pred 	%p<2>;
	.reg .b32 	%r<9>;
	.reg .b32 	%f<2>;
	.reg .b64 	%rd<12>;

	ld.param.s32 	%rd4, [_Z4copyiPfS_i_param_0];
	ld.param.u64 	%rd2, [_Z4copyiPfS_i_param_1];
	ld.param.u64 	%rd3, [_Z4copyiPfS_i_param_2];
	ld.param.u32 	%r1, [_Z4copyiPfS_i_param_3];
	mov.u32 	%r2, %ctaid.x;
	mov.u32 	%r3, %ntid.x;
	mov.u32 	%r4, %tid.x;
	mad.lo.s32 	%r5, %r2, %r3, %r4;
	mul.lo.s32 	%r6, %r1, %r5;
	cvt.u64.u32 	%rd1, %r6;
	setp.ge.u64 	%p1, %rd1, %rd4;
	@%p1 bra 	$L__BB0_2;
	cvta.to.global.u64 	%rd7, %rd2;
	cvta.to.global.u64 	%rd8, %rd3;
	shl.b64 	%rd9, %rd1, 2;
	add.s64 	%rd10, %rd7, %rd9;
	ld.global.f32 	%f1, [%rd10];
	add.s64 	%rd11, %rd8, %rd9;
	st.global.f32 	[%rd11], %f1;
	bra.uni 	$L__BB0_3;
$L__BB0_2:
	mov.u64 	%rd5, $str;
	cvta.global.u64 	%rd6, %rd5;
	{ // callseq 0, 0
	.param .b64 param0;
	st.param.b64 	[param0], %rd6;
	.param .b64 param1;
	st.param.b64 	[param1], 0;
	.param .b32 retval0;
	call.uni (retval0), 
	vprintf, 
	(
	param0, 
	param1
	);
	ld.param.b32 	%r7, [retval0];
	} // callseq 0
$L__BB0_3:
	ret;

}


// ===== COMPILED SASS (sm_100) =====

	.target	sm_100

	.elftype	@"ET_EXEC"


//--------------------- .note.nv.tkinfo           --------------------------
	.section	.note.nv.tkinfo,"",@"SHT_NOTE"
	.sectionflags	@"SHF_NOTE_NV_TKINFO"
	.tkinfo
        /*0018*/ 	.word	0x00000002
        /*0030*/ 	.string	""
        /*0030*/ 	.string	"ptxas"
        /*0030*/ 	.string	"Cuda compilation tools, release 13.0, V13.0.88"
        /*0030*/ 	.string	"Build cuda_13.0.r13.0/compiler.36424714_0"
        /*0030*/ 	.string	"-arch sm_100 -m 64 "



//--------------------- .note.nv.cuinfo           --------------------------
	.section	.note.nv.cuinfo,"",@"SHT_NOTE"
	.sectionflags	@"SHF_NOTE_NV_CUINFO"
        /*0018*/ 	.short	0x0002
        /*001a*/ 	.short	0x0064
        /*001c*/ 	.short	0x0082
	.zero		2


//--------------------- .nv.info                  --------------------------
	.section	.nv.info,"",@"SHT_CUDA_INFO"
	.align	4


	//----- nvinfo : EIATTR_REGCOUNT
	.align		4
        /*0000*/ 	.byte	0x04, 0x2f
        /*0002*/ 	.short	(.L_2 - .L_1)
	.align		4
.L_1:
        /*0004*/ 	.word	index@(_Z4copyiPfS_i)
        /*0008*/ 	.word	0x00000018


	//----- nvinfo : EIATTR_FRAME_SIZE
	.align		4
.L_2:
        /*000c*/ 	.byte	0x04, 0x11
        /*000e*/ 	.short	(.L_4 - .L_3)
	.align		4
.L_3:
        /*0010*/ 	.word	index@(_Z4copyiPfS_i)
        /*0014*/ 	.word	0x00000000


	//----- nvinfo : EIATTR_MIN_STACK_SIZE
	.align		4
.L_4:
        /*0018*/ 	.byte	0x04, 0x12
        /*001a*/ 	.short	(.L_6 - .L_5)
	.align		4
.L_5:
        /*001c*/ 	.word	index@(_Z4copyiPfS_i)
        /*0020*/ 	.word	0x00000000
.L_6:


//--------------------- .nv.compat                --------------------------
	.section	.nv.compat,"",@"SHT_CUDA_COMPAT_INFO"
	.align	4
        /*0000*/ 	.byte	0x02, 0x09, 0x00, 0x00, 0x02, 0x02, 0x01, 0x00, 0x02, 0x05, 0x05, 0x00, 0x03, 0x07, 0x01, 0x01
        /*0010*/ 	.byte	0x02, 0x03, 0x00, 0x00, 0x02, 0x06, 0x01, 0x00, 0x04, 0x0b, 0x08, 0x00, 0x09, 0x00, 0x00, 0x00
        /*0020*/ 	.byte	0x00, 0x00, 0x00, 0x00


//--------------------- .nv.info._Z4copyiPfS_i    --------------------------
	.section	.nv.info._Z4copyiPfS_i,"",@"SHT_CUDA_INFO"
	.sectionflags	@""
	.align	4


	//----- nvinfo : EIATTR_CUDA_API_VERSION
	.align		4
        /*0000*/ 	.byte	0x04, 0x37
        /*0002*/ 	.short	(.L_8 - .L_7)
.L_7:
        /*0004*/ 	.word	0x00000082


	//----- nvinfo : EIATTR_KPARAM_INFO
	.align		4
.L_8:
        /*0008*/ 	.byte	0x04, 0x17
        /*000a*/ 	.short	(.L_10 - .L_9)
.L_9:
        /*000c*/ 	.word	0x00000000
        /*0010*/ 	.short	0x0003
        /*0012*/ 	.short	0x0018
        /*0014*/ 	.byte	0x00, 0xf0, 0x11, 0x00


	//----- nvinfo : EIATTR_KPARAM_INFO
	.align		4
.L_10:
        /*0018*/ 	.byte	0x04, 0x17
        /*001a*/ 	.short	(.L_12 - .L_11)
.L_11:
        /*001c*/ 	.word	0x00000000
        /*0020*/ 	.short	0x0002
        /*0022*/ 	.short	0x0010
        /*0024*/ 	.byte	0x00, 0xf5, 0x21, 0x00


	//----- nvinfo : EIATTR_KPARAM_INFO
	.align		4
.L_12:
        /*0028*/ 	.byte	0x04, 0x17
        /*002a*/ 	.short	(.L_14 - .L_13)
.L_13:
        /*002c*/ 	.word	0x00000000
        /*0030*/ 	.short	0x0001
        /*0032*/ 	.short	0x0008
        /*0034*/ 	.byte	0x00, 0xf5, 0x21, 0x00


	//----- nvinfo : EIATTR_KPARAM_INFO
	.align		4
.L_14:
        /*0038*/ 	.byte	0x04, 0x17
        /*003a*/ 	.short	(.L_16 - .L_15)
.L_15:
        /*003c*/ 	.word	0x00000000
        /*0040*/ 	.short	0x0000
        /*0042*/ 	.short	0x0000
        /*0044*/ 	.byte	0x00, 0xf0, 0x11, 0x00


	//----- nvinfo : EIATTR_SPARSE_MMA_MASK
	.align		4
.L_16:
        /*0048*/ 	.byte	0x03, 0x50
        /*004a*/ 	.short	0x0000


	//----- nvinfo : EIATTR_MAXREG_COUNT
	.align		4
        /*004c*/ 	.byte	0x03, 0x1b
        /*004e*/ 	.short	0x00ff


	//----- nvinfo : EIATTR_EXTERNS
	.align		4
        /*0050*/ 	.byte	0x04, 0x0f
        /*0052*/ 	.short	(.L_18 - .L_17)


	//   ....[0]....
	.align		4
.L_17:
        /*0054*/ 	.word	index@(vprintf)


	//----- nvinfo : EIATTR_MERCURY_ISA_VERSION
	.align		4
.L_18:
        /*0058*/ 	.byte	0x03, 0x5f
        /*005a*/ 	.short	0x0101


	//----- nvinfo : EIATTR_VRC_CTA_INIT_COUNT
	.align		4
        /*005c*/ 	.byte	0x02, 0x4a
	.zero		1
	.zero		1


	//----- nvinfo : EIATTR_SYSCALL_OFFSETS
	.align		4
        /*0060*/ 	.byte	0x04, 0x46
        /*0062*/ 	.short	(.L_20 - .L_19)


	//   ....[0]....
.L_19:
        /*0064*/ 	.word	0x000001f0


	//----- nvinfo : EIATTR_EXIT_INSTR_OFFSETS
	.align		4
.L_20:
        /*0068*/ 	.byte	0x04, 0x1c
        /*006a*/ 	.short	(.L_22 - .L_21)


	//   ....[0]....
.L_21:
        /*006c*/ 	.word	0x00000170


	//   ....[1]....
        /*0070*/ 	.word	0x00000200


	//----- nvinfo : EIATTR_CRS_STACK_SIZE
	.align		4
.L_22:
        /*0074*/ 	.byte	0x04, 0x1e
        /*0076*/ 	.short	(.L_24 - .L_23)
.L_23:
        /*0078*/ 	.word	0x00000000


	//----- nvinfo : EIATTR_CBANK_PARAM_SIZE
	.align		4
.L_24:
        /*007c*/ 	.byte	0x03, 0x19
        /*007e*/ 	.short	0x001c


	//----- nvinfo : EIATTR_PARAM_CBANK
	.align		4
        /*0080*/ 	.byte	0x04, 0x0a
        /*0082*/ 	.short	(.L_26 - .L_25)
	.align		4
.L_25:
        /*0084*/ 	.word	index@(.nv.constant0._Z4copyiPfS_i)
        /*0088*/ 	.short	0x0380
        /*008a*/ 	.short	0x001c


	//----- nvinfo : EIATTR_SW_WAR
	.align		4
.L_26:
        /*008c*/ 	.byte	0x04, 0x36
        /*008e*/ 	.short	(.L_28 - .L_27)
.L_27:
        /*0090*/ 	.word	0x00000008
.L_28:


//--------------------- .nv.callgraph             --------------------------
	.section	.nv.callgraph,"",@"SHT_CUDA_CALLGRAPH"
	.align	4
	.sectionentsize	8
	.align		4
        /*0000*/ 	.word	0x00000000
	.align		4
        /*0004*/ 	.word	0xffffffff
	.align		4
        /*0008*/ 	.word	index@(_Z4copyiPfS_i)
	.align		4
        /*000c*/ 	.word	index@(vprintf)
	.align		4
        /*0010*/ 	.word	0x00000000
	.align		4
        /*0014*/ 	.word	0xfffffffe
	.align		4
        /*0018*/ 	.word	0x00000000
	.align		4
        /*001c*/ 	.word	0xfffffffd
	.align		4
        /*0020*/ 	.word	0x00000000
	.align		4
        /*0024*/ 	.word	0xfffffffc


//--------------------- .nv.constant4             --------------------------
	.section	.nv.constant4,"a",@progbits
	.align	8
	.align		8
.nv.constant4:
        /*0000*/ 	.dword	vprintf
	.align		8
        /*0008*/ 	.dword	$str


//--------------------- .text._Z4copyiPfS_i       --------------------------
	.section	.text._Z4copyiPfS_i,"ax",@progbits
	.align	128
        .global         _Z4copyiPfS_i
        .type           _Z4copyiPfS_i,@function
        .size           _Z4copyiPfS_i,(.L_x_3 - _Z4copyiPfS_i)
        .other          _Z4copyiPfS_i,@"STO_CUDA_ENTRY STV_DEFAULT"
_Z4copyiPfS_i:
.text._Z4copyiPfS_i:
[----:B------:R-:W0:Y:S01]  /*0000*/  LDC R1, c[0x0][0x37c] ;  /* 0x0000df00ff017b82 */ /* 0x000e220000000800 */
[----:B------:R-:W1:Y:S07]  /*0010*/  S2R R3, SR_TID.X ;  /* 0x0000000000037919 */ /* 0x000e6e0000002100 */
[----:B------:R-:W1:Y:S01]  /*0020*/  S2UR UR4, SR_CTAID.X ;  /* 0x00000000000479c3 */ /* 0x000e620000002500 */
[----:B------:R-:W2:Y:S01]  /*0030*/  LDCU UR6, c[0x0][0x398] ;  /* 0x00007300ff0677ac */ /* 0x000ea20008000800 */
[----:B------:R-:W3:Y:S06]  /*0040*/  LDCU UR5, c[0x0][0x380] ;  /* 0x00007000ff0577ac */ /* 0x000eec0008000800 */
[----:B------:R-:W1:Y:S02]  /*0050*/  LDC R0, c[0x0][0x360] ;  /* 0x0000d800ff007b82 */ /* 0x000e640000000800 */
[----:B-1----:R-:W-:Y:S01]  /*0060*/  IMAD R0, R0, UR4, R3 ;  /* 0x0000000400007c24 */ /* 0x002fe2000f8e0203 */
[----:B---3--:R-:W-:-:S03]  /*0070*/  USHF.R.S32.HI UR4, URZ, 0x1f, UR5 ;  /* 0x0000001fff047899 */ /* 0x008fc60008011405 */
[----:B--2---:R-:W-:-:S05]  /*0080*/  IMAD R0, R0, UR6, RZ ;  /* 0x0000000600007c24 */ /* 0x004fca000f8e02ff */
[----:B------:R-:W-:-:S04]  /*0090*/  ISETP.GE.U32.AND P0, PT, R0, UR5, PT ;  /* 0x0000000500007c0c */ /* 0x000fc8000bf06070 */
[----:B------:R-:W-:-:S13]  /*00a0*/  ISETP.GE.U32.AND.EX P0, PT, RZ, UR4, PT, P0 ;  /* 0x00000004ff007c0c */ /* 0x000fda000bf06100 */
[----:B0-----:R-:W-:Y:S05]  /*00b0*/  @P0 BRA `(.L_x_0) ;  /* 0x0000000000300947 */ /* 0x001fea0003800000 */
[----:B------:R-:W0:Y:S01]  /*00c0*/  LDCU.64 UR6, c[0x0][0x388] ;  /* 0x00007100ff0677ac */ /* 0x000e220008000a00 */
[----:B------:R-:W-:Y:S01]  /*00d0*/  IMAD.SHL.U32 R4, R0, 0x4, RZ ;  /* 0x0000000400047824 */ /* 0x000fe200078e00ff */
[----:B------:R-:W-:Y:S01]  /*00e0*/  SHF.R.U32.HI R0, RZ, 0x1e, R0 ;  /* 0x0000001eff007819 */ /* 0x000fe20000011600 */
[----:B------:R-:W1:Y:S03]  /*00f0*/  LDCU.64 UR4, c[0x0][0x358] ;  /* 0x00006b00ff0477ac */ /* 0x000e660008000a00 */
[----:B0-----:R-:W-:-:S04]  /*0100*/  IADD3 R2, P0, PT, R4, UR6, RZ ;  /* 0x0000000604027c10 */ /* 0x001fc8000ff1e0ff */
[----:B------:R-:W-:Y:S01]  /*0110*/  IADD3.X R3, PT, PT, R0, UR7, RZ, P0, !PT ;  /* 0x0000000700037c10 */ /* 0x000fe200087fe4ff */
[----:B------:R-:W0:Y:S05]  /*0120*/  LDCU.64 UR6, c[0x0][0x390] ;  /* 0x00007200ff0677ac */ /* 0x000e2a0008000a00 */
[----:B-1----:R-:W2:Y:S01]  /*0130*/  LDG.E R3, desc[UR4][R2.64] ;  /* 0x0000000402037981 */ /* 0x002ea2000c1e1900 */
[----:B0-----:R-:W-:-:S04]  /*0140*/  IADD3 R4, P0, PT, R4, UR6, RZ ;  /* 0x0000000604047c10 */ /* 0x001fc8000ff1e0ff */
[----:B------:R-:W-:-:S05]  /*0150*/  IADD3.X R5, PT, PT, R0, UR7, RZ, P0, !PT ;  /* 0x0000000700057c10 */ /* 0x000fca00087fe4ff */
[----:B--2---:R-:W-:Y:S01]  /*0160*/  STG.E desc[UR4][R4.64], R3 ;  /* 0x0000000304007986 */ /* 0x004fe2000c101904 */
[----:B------:R-:W-:Y:S05]  /*0170*/  EXIT ;  /* 0x000000000000794d */ /* 0x000fea0003800000 */
.L_x_0:
[----:B------:R-:W-:Y:S01]  /*0180*/  MOV R0, 0x0 ;  /* 0x0000000000007802 */ /* 0x000fe20000000f00 */
[----:B------:R-:W0:Y:S01]  /*0190*/  LDCU.64 UR4, c[0x4][0x8] ;  /* 0x01000100ff0477ac */ /* 0x000e220008000a00 */
[----:B------:R-:W-:Y:S02]  /*01a0*/  CS2R R6, SRZ ;  /* 0x0000000000067805 */ /* 0x000fe4000001ff00 */
[----:B------:R1:W2:Y:S01]  /*01b0*/  LDC.64 R2, c[0x4][R0] ;  /* 0x0100000000027b82 */ /* 0x0002a20000000a00 */
[----:B0-----:R-:W-:Y:S02]  /*01c0*/  IMAD.U32 R4, RZ, RZ, UR4 ;  /* 0x00000004ff047e24 */ /* 0x001fe4000f8e00ff */
[----:B-1----:R-:W-:-:S07]  /*01d0*/  IMAD.U32 R5, RZ, RZ, UR5 ;  /* 0x00000005ff057e24 */ /* 0x002fce000f8e00ff */
[----:B------:R-:W-:-:S07]  /*01e0*/  LEPC R20, `(.L_x_1) ;  /* 0x000000001014794e */ /* 0x000fce0000000000 */
[----:B--2---:R-:W-:Y:S05]  /*01f0*/  CALL.ABS.NOINC R2 ;  /* 0x0000000002007343 */ /* 0x004fea0003c00000 */
.L_x_1:
[----:B------:R-:W-:Y:S05]  /*0200*/  EXIT ;  /* 0x000000000000794d */ /* 0x000fea0003800000 */
.L_x_2:
[----:B------:R-:W-:-:S00]  /*0210*/  BRA `(.L_x_2) ;  /* 0xfffffffc00fc7947 */ /* 0x000fc0000383ffff */
[----:B------:R-:W-:-:S00]  /*0220*/  NOP ;  /* 0x0000000000007918 */ /* 0x000fc00000000000 */
        /* <DEDUP_REMOVED lines=13> */
.L_x_3:


//--------------------- .nv.global.init           --------------------------
	.section	.nv.global.init,"aw",@progbits
.nv.global.init:
	.type		$str,@object
	.size		$str,(.L_0 - $str)
$str:
        /*0000*/ 	.byte	0x73, 0x6b, 0x69, 0x70, 0x20, 0x6c, 0x6f, 0x61, 0x64, 0x20, 0x0a, 0x00
.L_0:


//--------------------- .nv.shared.reserved.0     --------------------------
	.section	.nv.shared.reserved.0,"aw",@nobits
	.weak		__nv_reservedSMEM_offset_0_alias
	.size		__nv_reservedSMEM_offset_0_alias, 0, 64
	.other		__nv_reservedSMEM_offset_0_alias,@"STO_CUDA_RESERVED_SHARED STV_DEFAULT"
__nv_reservedSMEM_offset_0_alias:
	.zero		0
	.zero		64


//--------------------- .nv.constant0._Z4copyiPfS_i --------------------------
	.section	.nv.constant0._Z4copyiPfS_i,"a",@progbits
	.sectionflags	@""
	.align	4
.nv.constant0._Z4copyiPfS_i:
	.zero		924


//--------------------- SYMBOLS --------------------------

	.type		.nv.reservedSmem.offset0,@object
	.size		.nv.reservedSmem.offset0,0x4
	.type		vprintf,@function
